//
// Generated by NVIDIA NVVM Compiler
//
// Compiler Build ID: CL-36424714
// Cuda compilation tools, release 13.0, V13.0.88
// Based on NVVM 20.0.0
//

.version 9.0
.target sm_100
.address_size 64

	// .globl	_Z8r2KernelPfS_S_S_fi

.visible .entry _Z8r2KernelPfS_S_S_fi(
	.param .u64 .ptr .align 1 _Z8r2KernelPfS_S_S_fi_param_0,
	.param .u64 .ptr .align 1 _Z8r2KernelPfS_S_S_fi_param_1,
	.param .u64 .ptr .align 1 _Z8r2KernelPfS_S_S_fi_param_2,
	.param .u64 .ptr .align 1 _Z8r2KernelPfS_S_S_fi_param_3,
	.param .f32 _Z8r2KernelPfS_S_S_fi_param_4,
	.param .u32 _Z8r2KernelPfS_S_S_fi_param_5
)
{
	.reg .pred 	%p<2>;
	.reg .b32 	%r<6>;
	.reg .b32 	%f<9>;
	.reg .b64 	%rd<14>;

	ld.param.u64 	%rd1, [_Z8r2KernelPfS_S_S_fi_param_0];
	ld.param.u64 	%rd2, [_Z8r2KernelPfS_S_S_fi_param_1];
	ld.param.u64 	%rd3, [_Z8r2KernelPfS_S_S_fi_param_2];
	ld.param.u64 	%rd4, [_Z8r2KernelPfS_S_S_fi_param_3];
	ld.param.f32 	%f1, [_Z8r2KernelPfS_S_S_fi_param_4];
	ld.param.u32 	%r2, [_Z8r2KernelPfS_S_S_fi_param_5];
	mov.u32 	%r3, %ctaid.x;
	mov.u32 	%r4, %ntid.x;
	mov.u32 	%r5, %tid.x;
	mad.lo.s32 	%r1, %r3, %r4, %r5;
	setp.ge.s32 	%p1, %r1, %r2;
	@%p1 bra 	$L__BB0_2;
	cvta.to.global.u64 	%rd5, %rd1;
	cvta.to.global.u64 	%rd6, %rd2;
	cvta.to.global.u64 	%rd7, %rd3;
	cvta.to.global.u64 	%rd8, %rd4;
	mul.wide.s32 	%rd9, %r1, 4;
	add.s64 	%rd10, %rd5, %rd9;
	ld.global.f32 	%f2, [%rd10];
	add.s64 	%rd11, %rd6, %rd9;
	ld.global.f32 	%f3, [%rd11];
	sub.f32 	%f4, %f2, %f3;
	mul.f32 	%f5, %f4, %f4;
	add.s64 	%rd12, %rd7, %rd9;
	st.global.f32 	[%rd12], %f5;
	ld.global.f32 	%f6, [%rd10];
	sub.f32 	%f7, %f6, %f1;
	mul.f32 	%f8, %f7, %f7;
	add.s64 	%rd13, %rd8, %rd9;
	st.global.f32 	[%rd13], %f8;
$L__BB0_2:
	ret;

}


// ===== COMPILED SASS (sm_100) =====

	.target	sm_100

	.elftype	@"ET_EXEC"


//--------------------- .note.nv.tkinfo           --------------------------
	.section	.note.nv.tkinfo,"",@"SHT_NOTE"
	.sectionflags	@"SHF_NOTE_NV_TKINFO"
	.tkinfo
        /*0018*/ 	.word	0x00000002
        /*0030*/ 	.string	""
        /*0030*/ 	.string	"ptxas"
        /*0030*/ 	.string	"Cuda compilation tools, release 13.0, V13.0.88"
        /*0030*/ 	.string	"Build cuda_13.0.r13.0/compiler.36424714_0"
        /*0030*/ 	.string	"-arch sm_100 -m 64 "



//--------------------- .note.nv.cuinfo           --------------------------
	.section	.note.nv.cuinfo,"",@"SHT_NOTE"
	.sectionflags	@"SHF_NOTE_NV_CUINFO"
        /*0018*/ 	.short	0x0002
        /*001a*/ 	.short	0x0064
        /*001c*/ 	.short	0x0082
	.zero		2


//--------------------- .nv.info                  --------------------------
	.section	.nv.info,"",@"SHT_CUDA_INFO"
	.align	4


	//----- nvinfo : EIATTR_REGCOUNT
	.align		4
        /*0000*/ 	.byte	0x04, 0x2f
        /*0002*/ 	.short	(.L_1 - .L_0)
	.align		4
.L_0:
        /*0004*/ 	.word	index@(_Z8r2KernelPfS_S_S_fi)
        /*0008*/ 	.word	0x00000010


	//----- nvinfo : EIATTR_FRAME_SIZE
	.align		4
.L_1:
        /*000c*/ 	.byte	0x04, 0x11
        /*000e*/ 	.short	(.L_3 - .L_2)
	.align		4
.L_2:
        /*0010*/ 	.word	index@(_Z8r2KernelPfS_S_S_fi)
        /*0014*/ 	.word	0x00000000


	//----- nvinfo : EIATTR_MIN_STACK_SIZE
	.align		4
.L_3:
        /*0018*/ 	.byte	0x04, 0x12
        /*001a*/ 	.short	(.L_5 - .L_4)
	.align		4
.L_4:
        /*001c*/ 	.word	index@(_Z8r2KernelPfS_S_S_fi)
        /*0020*/ 	.word	0x00000000
.L_5:


//--------------------- .nv.compat                --------------------------
	.section	.nv.compat,"",@"SHT_CUDA_COMPAT_INFO"
	.align	4
        /*0000*/ 	.byte	0x02, 0x09, 0x00, 0x00, 0x02, 0x02, 0x01, 0x00, 0x02, 0x05, 0x05, 0x00, 0x03, 0x07, 0x01, 0x01
        /*0010*/ 	.byte	0x02, 0x03, 0x00, 0x00, 0x02, 0x06, 0x01, 0x00, 0x04, 0x0b, 0x08, 0x00, 0x09, 0x00, 0x00, 0x00
        /*0020*/ 	.byte	0x00, 0x00, 0x00, 0x00


//--------------------- .nv.info._Z8r2KernelPfS_S_S_fi --------------------------
	.section	.nv.info._Z8r2KernelPfS_S_S_fi,"",@"SHT_CUDA_INFO"
	.sectionflags	@""
	.align	4


	//----- nvinfo : EIATTR_CUDA_API_VERSION
	.align		4
        /*0000*/ 	.byte	0x04, 0x37
        /*0002*/ 	.short	(.L_7 - .L_6)
.L_6:
        /*0004*/ 	.word	0x00000082


	//----- nvinfo : EIATTR_KPARAM_INFO
	.align		4
.L_7:
        /*0008*/ 	.byte	0x04, 0x17
        /*000a*/ 	.short	(.L_9 - .L_8)
.L_8:
        /*000c*/ 	.word	0x00000000
        /*0010*/ 	.short	0x0005
        /*0012*/ 	.short	0x0024
        /*0014*/ 	.byte	0x00, 0xf0, 0x11, 0x00


	//----- nvinfo : EIATTR_KPARAM_INFO
	.align		4
.L_9:
        /*0018*/ 	.byte	0x04, 0x17
        /*001a*/ 	.short	(.L_11 - .L_10)
.L_10:
        /*001c*/ 	.word	0x00000000
        /*0020*/ 	.short	0x0004
        /*0022*/ 	.short	0x0020
        /*0024*/ 	.byte	0x00, 0xf0, 0x11, 0x00


	//----- nvinfo : EIATTR_KPARAM_INFO
	.align		4
.L_11:
        /*0028*/ 	.byte	0x04, 0x17
        /*002a*/ 	.short	(.L_13 - .L_12)
.L_12:
        /*002c*/ 	.word	0x00000000
        /*0030*/ 	.short	0x0003
        /*0032*/ 	.short	0x0018
        /*0034*/ 	.byte	0x00, 0xf5, 0x21, 0x00


	//----- nvinfo : EIATTR_KPARAM_INFO
	.align		4
.L_13:
        /*0038*/ 	.byte	0x04, 0x17
        /*003a*/ 	.short	(.L_15 - .L_14)
.L_14:
        /*003c*/ 	.word	0x00000000
        /*0040*/ 	.short	0x0002
        /*0042*/ 	.short	0x0010
        /*0044*/ 	.byte	0x00, 0xf5, 0x21, 0x00


	//----- nvinfo : EIATTR_KPARAM_INFO
	.align		4
.L_15:
        /*0048*/ 	.byte	0x04, 0x17
        /*004a*/ 	.short	(.L_17 - .L_16)
.L_16:
        /*004c*/ 	.word	0x00000000
        /*0050*/ 	.short	0x0001
        /*0052*/ 	.short	0x0008
        /*0054*/ 	.byte	0x00, 0xf5, 0x21, 0x00


	//----- nvinfo : EIATTR_KPARAM_INFO
	.align		4
.L_17:
        /*0058*/ 	.byte	0x04, 0x17
        /*005a*/ 	.short	(.L_19 - .L_18)
.L_18:
        /*005c*/ 	.word	0x00000000
        /*0060*/ 	.short	0x0000
        /*0062*/ 	.short	0x0000
        /*0064*/ 	.byte	0x00, 0xf5, 0x21, 0x00


	//----- nvinfo : EIATTR_SPARSE_MMA_MASK
	.align		4
.L_19:
        /*0068*/ 	.byte	0x03, 0x50
        /*006a*/ 	.short	0x0000


	//----- nvinfo : EIATTR_MAXREG_COUNT
	.align		4
        /*006c*/ 	.byte	0x03, 0x1b
        /*006e*/ 	.short	0x00ff


	//----- nvinfo : EIATTR_MERCURY_ISA_VERSION
	.align		4
        /*0070*/ 	.byte	0x03, 0x5f
        /*0072*/ 	.short	0x0101


	//----- nvinfo : EIATTR_VRC_CTA_INIT_COUNT
	.align		4
        /*0074*/ 	.byte	0x02, 0x4a
	.zero		1
	.zero		1


	//----- nvinfo : EIATTR_EXIT_INSTR_OFFSETS
	.align		4
        /*0078*/ 	.byte	0x04, 0x1c
        /*007a*/ 	.short	(.L_21 - .L_20)


	//   ....[0]....
.L_20:
        /*007c*/ 	.word	0x00000070


	//   ....[1]....
        /*0080*/ 	.word	0x000001b0


	//----- nvinfo : EIATTR_CBANK_PARAM_SIZE
	.align		4
.L_21:
        /*0084*/ 	.byte	0x03, 0x19
        /*0086*/ 	.short	0x0028


	//----- nvinfo : EIATTR_PARAM_CBANK
	.align		4
        /*0088*/ 	.byte	0x04, 0x0a
        /*008a*/ 	.short	(.L_23 - .L_22)
	.align		4
.L_22:
        /*008c*/ 	.word	index@(.nv.constant0._Z8r2KernelPfS_S_S_fi)
        /*0090*/ 	.short	0x0380
        /*0092*/ 	.short	0x0028


	//----- nvinfo : EIATTR_SW_WAR
	.align		4
.L_23:
        /*0094*/ 	.byte	0x04, 0x36
        /*0096*/ 	.short	(.L_25 - .L_24)
.L_24:
        /*0098*/ 	.word	0x00000008
.L_25:


//--------------------- .nv.callgraph             --------------------------
	.section	.nv.callgraph,"",@"SHT_CUDA_CALLGRAPH"
	.align	4
	.sectionentsize	8
	.align		4
        /*0000*/ 	.word	0x00000000
	.align		4
        /*0004*/ 	.word	0xffffffff
	.align		4
        /*0008*/ 	.word	0x00000000
	.align		4
        /*000c*/ 	.word	0xfffffffe
	.align		4
        /*0010*/ 	.word	0x00000000
	.align		4
        /*0014*/ 	.word	0xfffffffd
	.align		4
        /*0018*/ 	.word	0x00000000
	.align		4
        /*001c*/ 	.word	0xfffffffc


//--------------------- .text._Z8r2KernelPfS_S_S_fi --------------------------
	.section	.text._Z8r2KernelPfS_S_S_fi,"ax",@progbits
	.align	128
        .global         _Z8r2KernelPfS_S_S_fi
        .type           _Z8r2KernelPfS_S_S_fi,@function
        .size           _Z8r2KernelPfS_S_S_fi,(.L_x_1 - _Z8r2KernelPfS_S_S_fi)
        .other          _Z8r2KernelPfS_S_S_fi,@"STO_CUDA_ENTRY STV_DEFAULT"
_Z8r2KernelPfS_S_S_fi:
.text._Z8r2KernelPfS_S_S_fi:
[----:B------:R-:W-:Y:S01]  /*0000*/  LDC R1, c[0x0][0x37c] ;  /* 0x0000df00ff017b82 */ /* 0x000fe20000000800 */
[----:B------:R-:W0:Y:S07]  /*0010*/  S2R R0, SR_TID.X ;  /* 0x0000000000007919 */ /* 0x000e2e0000002100 */
[----:B------:R-:W0:Y:S01]  /*0020*/  S2UR UR4, SR_CTAID.X ;  /* 0x00000000000479c3 */ /* 0x000e220000002500 */
[----:B------:R-:W1:Y:S07]  /*0030*/  LDCU UR5, c[0x0][0x3a4] ;  /* 0x00007480ff0577ac */ /* 0x000e6e0008000800 */
[----:B------:R-:W0:Y:S02]  /*0040*/  LDC R11, c[0x0][0x360] ;  /* 0x0000d800ff0b7b82 */ /* 0x000e240000000800 */
[----:B0-----:R-:W-:-:S05]  /*0050*/  IMAD R11, R11, UR4, R0 ;  /* 0x000000040b0b7c24 */ /* 0x001fca000f8e0200 */
[----:B-1----:R-:W-:-:S13]  /*0060*/  ISETP.GE.AND P0, PT, R11, UR5, PT ;  /* 0x000000050b007c0c */ /* 0x002fda000bf06270 */
[----:B------:R-:W-:Y:S05]  /*0070*/  @P0 EXIT ;  /* 0x000000000000094d */ /* 0x000fea0003800000 */
[----:B------:R-:W0:Y:S01]  /*0080*/  LDC.64 R4, c[0x0][0x388] ;  /* 0x0000e200ff047b82 */ /* 0x000e220000000a00 */
[----:B------:R-:W1:Y:S01]  /*0090*/  LDCU.64 UR4, c[0x0][0x358] ;  /* 0x00006b00ff0477ac */ /* 0x000e620008000a00 */
[----:B------:R-:W2:Y:S06]  /*00a0*/  LDCU UR6, c[0x0][0x3a0] ;  /* 0x00007400ff0677ac */ /* 0x000eac0008000800 */
[----:B------:R-:W3:Y:S08]  /*00b0*/  LDC.64 R2, c[0x0][0x380] ;  /* 0x0000e000ff027b82 */ /* 0x000ef00000000a00 */
[----:B------:R-:W4:Y:S01]  /*00c0*/  LDC.64 R6, c[0x0][0x390] ;  /* 0x0000e400ff067b82 */ /* 0x000f220000000a00 */
[----:B0-----:R-:W-:-:S07]  /*00d0*/  IMAD.WIDE R4, R11, 0x4, R4 ;  /* 0x000000040b047825 */ /* 0x001fce00078e0204 */
[----:B------:R-:W0:Y:S01]  /*00e0*/  LDC.64 R8, c[0x0][0x398] ;  /* 0x0000e600ff087b82 */ /* 0x000e220000000a00 */
[----:B-1----:R-:W5:Y:S01]  /*00f0*/  LDG.E R5, desc[UR4][R4.64] ;  /* 0x0000000404057981 */ /* 0x002f62000c1e1900 */
[----:B---3--:R-:W-:-:S05]  /*0100*/  IMAD.WIDE R2, R11, 0x4, R2 ;  /* 0x000000040b027825 */ /* 0x008fca00078e0202 */
[----:B------:R-:W5:Y:S01]  /*0110*/  LDG.E R0, desc[UR4][R2.64] ;  /* 0x0000000402007981 */ /* 0x000f62000c1e1900 */
[----:B----4-:R-:W-:-:S04]  /*0120*/  IMAD.WIDE R6, R11, 0x4, R6 ;  /* 0x000000040b067825 */ /* 0x010fc800078e0206 */
[----:B-----5:R-:W-:-:S04]  /*0130*/  FADD R0, R0, -R5 ;  /* 0x8000000500007221 */ /* 0x020fc80000000000 */
[----:B------:R-:W-:-:S05]  /*0140*/  FMUL R13, R0, R0 ;  /* 0x00000000000d7220 */ /* 0x000fca0000400000 */
[----:B------:R-:W-:Y:S04]  /*0150*/  STG.E desc[UR4][R6.64], R13 ;  /* 0x0000000d06007986 */ /* 0x000fe8000c101904 */
[----:B------:R-:W2:Y:S01]  /*0160*/  LDG.E R0, desc[UR4][R2.64] ;  /* 0x0000000402007981 */ /* 0x000ea2000c1e1900 */
[----:B0-----:R-:W-:-:S04]  /*0170*/  IMAD.WIDE R4, R11, 0x4, R8 ;  /* 0x000000040b047825 */ /* 0x001fc800078e0208 */
[----:B--2---:R-:W-:-:S04]  /*0180*/  FADD R0, R0, -UR6 ;  /* 0x8000000600007e21 */ /* 0x004fc80008000000 */
[----:B------:R-:W-:-:S05]  /*0190*/  FMUL R9, R0, R0 ;  /* 0x0000000000097220 */ /* 0x000fca0000400000 */
[----:B------:R-:W-:Y:S01]  /*01a0*/  STG.E desc[UR4][R4.64], R9 ;  /* 0x0000000904007986 */ /* 0x000fe2000c101904 */
[----:B------:R-:W-:Y:S05]  /*01b0*/  EXIT ;  /* 0x000000000000794d */ /* 0x000fea0003800000 */
.L_x_0:
[----:B------:R-:W-:-:S00]  /*01c0*/  BRA `(.L_x_0) ;  /* 0xfffffffc00fc7947 */ /* 0x000fc0000383ffff */
[----:B------:R-:W-:-:S00]  /*01d0*/  NOP ;  /* 0x0000000000007918 */ /* 0x000fc00000000000 */
        /* <DEDUP_REMOVED lines=10> */
.L_x_1:


//--------------------- .nv.shared.reserved.0     --------------------------
	.section	.nv.shared.reserved.0,"aw",@nobits
	.weak		__nv_reservedSMEM_offset_0_alias
	.size		__nv_reservedSMEM_offset_0_alias, 0, 64
	.other		__nv_reservedSMEM_offset_0_alias,@"STO_CUDA_RESERVED_SHARED STV_DEFAULT"
__nv_reservedSMEM_offset_0_alias:
	.zero		0
	.zero		64


//--------------------- .nv.constant0._Z8r2KernelPfS_S_S_fi --------------------------
	.section	.nv.constant0._Z8r2KernelPfS_S_S_fi,"a",@progbits
	.sectionflags	@""
	.align	4
.nv.constant0._Z8r2KernelPfS_S_S_fi:
	.zero		936


//--------------------- SYMBOLS --------------------------

	.type		.nv.reservedSmem.offset0,@object
	.size		.nv.reservedSmem.offset0,0x4
